//
// Generated by NVIDIA NVVM Compiler
//
// Compiler Build ID: CL-36424714
// Cuda compilation tools, release 13.0, V13.0.88
// Based on NVVM 20.0.0
//

.version 9.0
.target sm_100
.address_size 64

	// .globl	_Z6kernelPjS_
// _ZZ6kernelPjS_E1B has been demoted
// _ZZ6kernelPjS_E1v has been demoted
// _ZZ6kernelPjS_E1c has been demoted

.visible .entry _Z6kernelPjS_(
	.param .u64 .ptr .align 1 _Z6kernelPjS__param_0,
	.param .u64 .ptr .align 1 _Z6kernelPjS__param_1
)
{
	.reg .pred 	%p<14>;
	.reg .b32 	%r<275>;
	.reg .b64 	%rd<19>;
	// demoted variable
	.shared .align 4 .b8 _ZZ6kernelPjS_E1B[4096];
	// demoted variable
	.shared .align 4 .b8 _ZZ6kernelPjS_E1v[128];
	// demoted variable
	.shared .align 4 .b8 _ZZ6kernelPjS_E1c[128];
	ld.param.u64 	%rd8, [_Z6kernelPjS__param_0];
	ld.param.u64 	%rd9, [_Z6kernelPjS__param_1];
	cvta.to.global.u64 	%rd1, %rd9;
	mov.u32 	%r1, %ctaid.y;
	mov.u32 	%r2, %tid.x;
	mov.u32 	%r3, %tid.y;
	setp.ne.s32 	%p1, %r3, 0;
	shl.b32 	%r17, %r2, 2;
	mov.u32 	%r18, _ZZ6kernelPjS_E1c;
	add.s32 	%r4, %r18, %r17;
	@%p1 bra 	$L__BB0_2;
	mov.b32 	%r19, 0;
	st.shared.u32 	[%r4], %r19;
$L__BB0_2:
	shl.b32 	%r21, %r1, 5;
	add.s32 	%r5, %r21, %r3;
	shl.b32 	%r22, %r3, 7;
	mov.u32 	%r23, _ZZ6kernelPjS_E1B;
	add.s32 	%r24, %r23, %r22;
	add.s32 	%r6, %r24, %r17;
	mov.u32 	%r26, _ZZ6kernelPjS_E1v;
	add.s32 	%r7, %r26, %r17;
	shl.b32 	%r27, %r3, 2;
	add.s32 	%r8, %r18, %r27;
	mad.lo.s32 	%r29, %r1, 10016, %r2;
	mad.lo.s32 	%r30, %r3, 313, %r29;
	mul.wide.u32 	%rd10, %r30, 4;
	cvta.to.global.u64 	%rd11, %rd8;
	add.s64 	%rd12, %rd10, %rd11;
	add.s64 	%rd18, %rd12, 128;
	mul.wide.u32 	%rd13, %r2, 4;
	add.s64 	%rd14, %rd13, %rd1;
	add.s64 	%rd17, %rd14, 128;
	mov.b32 	%r272, 32;
	mov.u32 	%r271, %r2;
$L__BB0_3:
	setp.gt.u32 	%p2, %r5, 9999;
	setp.gt.u32 	%p3, %r271, 312;
	mov.b32 	%r273, 0;
	or.pred  	%p4, %p3, %p2;
	@%p4 bra 	$L__BB0_5;
	ld.global.u32 	%r273, [%rd18+-128];
$L__BB0_5:
	setp.ne.s32 	%p5, %r3, 0;
	st.shared.u32 	[%r6], %r273;
	@%p5 bra 	$L__BB0_7;
	ld.global.u32 	%r33, [%rd17+-128];
	st.shared.u32 	[%r7], %r33;
$L__BB0_7:
	setp.ne.s32 	%p6, %r3, 0;
	bar.sync 	0;
	ld.shared.u32 	%r34, [%r8];
	ld.shared.u32 	%r35, [%r6];
	ld.shared.u32 	%r36, [%r7];
	and.b32  	%r37, %r36, %r35;
	xor.b32  	%r38, %r37, %r34;
	st.shared.u32 	[%r8], %r38;
	bar.sync 	0;
	@%p6 bra 	$L__BB0_9;
	ld.shared.u32 	%r39, [%r4];
	shr.u32 	%r40, %r39, 1;
	add.s32 	%r41, %r40, %r39;
	shr.u32 	%r42, %r39, 2;
	add.s32 	%r43, %r42, %r41;
	shr.u32 	%r44, %r39, 3;
	add.s32 	%r45, %r44, %r43;
	shr.u32 	%r46, %r39, 4;
	add.s32 	%r47, %r46, %r45;
	shr.u32 	%r48, %r39, 5;
	add.s32 	%r49, %r48, %r47;
	shr.u32 	%r50, %r39, 6;
	add.s32 	%r51, %r50, %r49;
	shr.u32 	%r52, %r39, 7;
	add.s32 	%r53, %r52, %r51;
	shr.u32 	%r54, %r39, 8;
	add.s32 	%r55, %r54, %r53;
	shr.u32 	%r56, %r39, 9;
	add.s32 	%r57, %r56, %r55;
	shr.u32 	%r58, %r39, 10;
	add.s32 	%r59, %r58, %r57;
	shr.u32 	%r60, %r39, 11;
	add.s32 	%r61, %r60, %r59;
	shr.u32 	%r62, %r39, 12;
	add.s32 	%r63, %r62, %r61;
	shr.u32 	%r64, %r39, 13;
	add.s32 	%r65, %r64, %r63;
	shr.u32 	%r66, %r39, 14;
	add.s32 	%r67, %r66, %r65;
	shr.u32 	%r68, %r39, 15;
	add.s32 	%r69, %r68, %r67;
	shr.u32 	%r70, %r39, 16;
	add.s32 	%r71, %r70, %r69;
	shr.u32 	%r72, %r39, 17;
	add.s32 	%r73, %r72, %r71;
	shr.u32 	%r74, %r39, 18;
	add.s32 	%r75, %r74, %r73;
	shr.u32 	%r76, %r39, 19;
	add.s32 	%r77, %r76, %r75;
	shr.u32 	%r78, %r39, 20;
	add.s32 	%r79, %r78, %r77;
	shr.u32 	%r80, %r39, 21;
	add.s32 	%r81, %r80, %r79;
	shr.u32 	%r82, %r39, 22;
	add.s32 	%r83, %r82, %r81;
	shr.u32 	%r84, %r39, 23;
	add.s32 	%r85, %r84, %r83;
	shr.u32 	%r86, %r39, 24;
	add.s32 	%r87, %r86, %r85;
	shr.u32 	%r88, %r39, 25;
	add.s32 	%r89, %r88, %r87;
	shr.u32 	%r90, %r39, 26;
	add.s32 	%r91, %r90, %r89;
	shr.u32 	%r92, %r39, 27;
	add.s32 	%r93, %r92, %r91;
	shr.u32 	%r94, %r39, 28;
	add.s32 	%r95, %r94, %r93;
	shr.u32 	%r96, %r39, 29;
	add.s32 	%r97, %r96, %r95;
	shr.u32 	%r98, %r39, 30;
	add.s32 	%r99, %r98, %r97;
	shr.u32 	%r100, %r39, 31;
	add.s32 	%r101, %r100, %r99;
	and.b32  	%r102, %r101, 1;
	st.shared.u32 	[%r4], %r102;
$L__BB0_9:
	setp.gt.u32 	%p7, %r5, 9999;
	bar.sync 	0;
	add.s32 	%r105, %r271, 32;
	setp.gt.u32 	%p8, %r105, 312;
	mov.b32 	%r274, 0;
	or.pred  	%p9, %p8, %p7;
	@%p9 bra 	$L__BB0_11;
	ld.global.u32 	%r274, [%rd18];
$L__BB0_11:
	setp.ne.s32 	%p10, %r3, 0;
	st.shared.u32 	[%r6], %r274;
	@%p10 bra 	$L__BB0_13;
	ld.global.u32 	%r106, [%rd17];
	st.shared.u32 	[%r7], %r106;
$L__BB0_13:
	setp.ne.s32 	%p11, %r3, 0;
	bar.sync 	0;
	ld.shared.u32 	%r107, [%r8];
	ld.shared.u32 	%r108, [%r6];
	ld.shared.u32 	%r109, [%r7];
	and.b32  	%r110, %r109, %r108;
	xor.b32  	%r111, %r110, %r107;
	st.shared.u32 	[%r8], %r111;
	bar.sync 	0;
	@%p11 bra 	$L__BB0_15;
	ld.shared.u32 	%r112, [%r4];
	shr.u32 	%r113, %r112, 1;
	add.s32 	%r114, %r113, %r112;
	shr.u32 	%r115, %r112, 2;
	add.s32 	%r116, %r115, %r114;
	shr.u32 	%r117, %r112, 3;
	add.s32 	%r118, %r117, %r116;
	shr.u32 	%r119, %r112, 4;
	add.s32 	%r120, %r119, %r118;
	shr.u32 	%r121, %r112, 5;
	add.s32 	%r122, %r121, %r120;
	shr.u32 	%r123, %r112, 6;
	add.s32 	%r124, %r123, %r122;
	shr.u32 	%r125, %r112, 7;
	add.s32 	%r126, %r125, %r124;
	shr.u32 	%r127, %r112, 8;
	add.s32 	%r128, %r127, %r126;
	shr.u32 	%r129, %r112, 9;
	add.s32 	%r130, %r129, %r128;
	shr.u32 	%r131, %r112, 10;
	add.s32 	%r132, %r131, %r130;
	shr.u32 	%r133, %r112, 11;
	add.s32 	%r134, %r133, %r132;
	shr.u32 	%r135, %r112, 12;
	add.s32 	%r136, %r135, %r134;
	shr.u32 	%r137, %r112, 13;
	add.s32 	%r138, %r137, %r136;
	shr.u32 	%r139, %r112, 14;
	add.s32 	%r140, %r139, %r138;
	shr.u32 	%r141, %r112, 15;
	add.s32 	%r142, %r141, %r140;
	shr.u32 	%r143, %r112, 16;
	add.s32 	%r144, %r143, %r142;
	shr.u32 	%r145, %r112, 17;
	add.s32 	%r146, %r145, %r144;
	shr.u32 	%r147, %r112, 18;
	add.s32 	%r148, %r147, %r146;
	shr.u32 	%r149, %r112, 19;
	add.s32 	%r150, %r149, %r148;
	shr.u32 	%r151, %r112, 20;
	add.s32 	%r152, %r151, %r150;
	shr.u32 	%r153, %r112, 21;
	add.s32 	%r154, %r153, %r152;
	shr.u32 	%r155, %r112, 22;
	add.s32 	%r156, %r155, %r154;
	shr.u32 	%r157, %r112, 23;
	add.s32 	%r158, %r157, %r156;
	shr.u32 	%r159, %r112, 24;
	add.s32 	%r160, %r159, %r158;
	shr.u32 	%r161, %r112, 25;
	add.s32 	%r162, %r161, %r160;
	shr.u32 	%r163, %r112, 26;
	add.s32 	%r164, %r163, %r162;
	shr.u32 	%r165, %r112, 27;
	add.s32 	%r166, %r165, %r164;
	shr.u32 	%r167, %r112, 28;
	add.s32 	%r168, %r167, %r166;
	shr.u32 	%r169, %r112, 29;
	add.s32 	%r170, %r169, %r168;
	shr.u32 	%r171, %r112, 30;
	add.s32 	%r172, %r171, %r170;
	shr.u32 	%r173, %r112, 31;
	add.s32 	%r174, %r173, %r172;
	and.b32  	%r175, %r174, 1;
	st.shared.u32 	[%r4], %r175;
$L__BB0_15:
	bar.sync 	0;
	add.s32 	%r272, %r272, 64;
	add.s64 	%rd18, %rd18, 256;
	add.s32 	%r271, %r271, 64;
	add.s64 	%rd17, %rd17, 256;
	setp.ne.s32 	%p12, %r272, 352;
	@%p12 bra 	$L__BB0_3;
	or.b32  	%r176, %r2, %r3;
	setp.ne.s32 	%p13, %r176, 0;
	@%p13 bra 	$L__BB0_18;
	ld.shared.u32 	%r177, [_ZZ6kernelPjS_E1c+124];
	ld.shared.u32 	%r178, [_ZZ6kernelPjS_E1c+120];
	shl.b32 	%r179, %r177, 2;
	shl.b32 	%r180, %r178, 1;
	add.s32 	%r181, %r179, %r180;
	ld.shared.u32 	%r182, [_ZZ6kernelPjS_E1c+116];
	add.s32 	%r183, %r181, %r182;
	ld.shared.u32 	%r184, [_ZZ6kernelPjS_E1c+112];
	shl.b32 	%r185, %r183, 2;
	shl.b32 	%r186, %r184, 1;
	add.s32 	%r187, %r185, %r186;
	ld.shared.u32 	%r188, [_ZZ6kernelPjS_E1c+108];
	add.s32 	%r189, %r187, %r188;
	ld.shared.u32 	%r190, [_ZZ6kernelPjS_E1c+104];
	shl.b32 	%r191, %r189, 2;
	shl.b32 	%r192, %r190, 1;
	add.s32 	%r193, %r191, %r192;
	ld.shared.u32 	%r194, [_ZZ6kernelPjS_E1c+100];
	add.s32 	%r195, %r193, %r194;
	ld.shared.u32 	%r196, [_ZZ6kernelPjS_E1c+96];
	shl.b32 	%r197, %r195, 2;
	shl.b32 	%r198, %r196, 1;
	add.s32 	%r199, %r197, %r198;
	ld.shared.u32 	%r200, [_ZZ6kernelPjS_E1c+92];
	add.s32 	%r201, %r199, %r200;
	ld.shared.u32 	%r202, [_ZZ6kernelPjS_E1c+88];
	shl.b32 	%r203, %r201, 2;
	shl.b32 	%r204, %r202, 1;
	add.s32 	%r205, %r203, %r204;
	ld.shared.u32 	%r206, [_ZZ6kernelPjS_E1c+84];
	add.s32 	%r207, %r205, %r206;
	ld.shared.u32 	%r208, [_ZZ6kernelPjS_E1c+80];
	shl.b32 	%r209, %r207, 2;
	shl.b32 	%r210, %r208, 1;
	add.s32 	%r211, %r209, %r210;
	ld.shared.u32 	%r212, [_ZZ6kernelPjS_E1c+76];
	add.s32 	%r213, %r211, %r212;
	ld.shared.u32 	%r214, [_ZZ6kernelPjS_E1c+72];
	shl.b32 	%r215, %r213, 2;
	shl.b32 	%r216, %r214, 1;
	add.s32 	%r217, %r215, %r216;
	ld.shared.u32 	%r218, [_ZZ6kernelPjS_E1c+68];
	add.s32 	%r219, %r217, %r218;
	ld.shared.u32 	%r220, [_ZZ6kernelPjS_E1c+64];
	shl.b32 	%r221, %r219, 2;
	shl.b32 	%r222, %r220, 1;
	add.s32 	%r223, %r221, %r222;
	ld.shared.u32 	%r224, [_ZZ6kernelPjS_E1c+60];
	add.s32 	%r225, %r223, %r224;
	ld.shared.u32 	%r226, [_ZZ6kernelPjS_E1c+56];
	shl.b32 	%r227, %r225, 2;
	shl.b32 	%r228, %r226, 1;
	add.s32 	%r229, %r227, %r228;
	ld.shared.u32 	%r230, [_ZZ6kernelPjS_E1c+52];
	add.s32 	%r231, %r229, %r230;
	ld.shared.u32 	%r232, [_ZZ6kernelPjS_E1c+48];
	shl.b32 	%r233, %r231, 2;
	shl.b32 	%r234, %r232, 1;
	add.s32 	%r235, %r233, %r234;
	ld.shared.u32 	%r236, [_ZZ6kernelPjS_E1c+44];
	add.s32 	%r237, %r235, %r236;
	ld.shared.u32 	%r238, [_ZZ6kernelPjS_E1c+40];
	shl.b32 	%r239, %r237, 2;
	shl.b32 	%r240, %r238, 1;
	add.s32 	%r241, %r239, %r240;
	ld.shared.u32 	%r242, [_ZZ6kernelPjS_E1c+36];
	add.s32 	%r243, %r241, %r242;
	ld.shared.u32 	%r244, [_ZZ6kernelPjS_E1c+32];
	shl.b32 	%r245, %r243, 2;
	shl.b32 	%r246, %r244, 1;
	add.s32 	%r247, %r245, %r246;
	ld.shared.u32 	%r248, [_ZZ6kernelPjS_E1c+28];
	add.s32 	%r249, %r247, %r248;
	ld.shared.u32 	%r250, [_ZZ6kernelPjS_E1c+24];
	shl.b32 	%r251, %r249, 2;
	shl.b32 	%r252, %r250, 1;
	add.s32 	%r253, %r251, %r252;
	ld.shared.u32 	%r254, [_ZZ6kernelPjS_E1c+20];
	add.s32 	%r255, %r253, %r254;
	ld.shared.u32 	%r256, [_ZZ6kernelPjS_E1c+16];
	shl.b32 	%r257, %r255, 2;
	shl.b32 	%r258, %r256, 1;
	add.s32 	%r259, %r257, %r258;
	ld.shared.u32 	%r260, [_ZZ6kernelPjS_E1c+12];
	add.s32 	%r261, %r259, %r260;
	ld.shared.u32 	%r262, [_ZZ6kernelPjS_E1c+8];
	shl.b32 	%r263, %r261, 2;
	shl.b32 	%r264, %r262, 1;
	add.s32 	%r265, %r263, %r264;
	ld.shared.u32 	%r266, [_ZZ6kernelPjS_E1c+4];
	add.s32 	%r267, %r265, %r266;
	shl.b32 	%r268, %r267, 1;
	ld.shared.u32 	%r269, [_ZZ6kernelPjS_E1c];
	add.s32 	%r270, %r268, %r269;
	mul.wide.u32 	%rd15, %r1, 4;
	add.s64 	%rd16, %rd1, %rd15;
	st.global.u32 	[%rd16], %r270;
$L__BB0_18:
	ret;

}


// ===== COMPILED SASS (sm_100) =====

	.target	sm_100

	.elftype	@"ET_EXEC"


//--------------------- .note.nv.tkinfo           --------------------------
	.section	.note.nv.tkinfo,"",@"SHT_NOTE"
	.sectionflags	@"SHF_NOTE_NV_TKINFO"
	.tkinfo
        /*0018*/ 	.word	0x00000002
        /*0030*/ 	.string	""
        /*0030*/ 	.string	"ptxas"
        /*0030*/ 	.string	"Cuda compilation tools, release 13.0, V13.0.88"
        /*0030*/ 	.string	"Build cuda_13.0.r13.0/compiler.36424714_0"
        /*0030*/ 	.string	"-arch sm_100 -m 64 "



//--------------------- .note.nv.cuinfo           --------------------------
	.section	.note.nv.cuinfo,"",@"SHT_NOTE"
	.sectionflags	@"SHF_NOTE_NV_CUINFO"
        /*0018*/ 	.short	0x0002
        /*001a*/ 	.short	0x0064
        /*001c*/ 	.short	0x0082
	.zero		2


//--------------------- .nv.info                  --------------------------
	.section	.nv.info,"",@"SHT_CUDA_INFO"
	.align	4


	//----- nvinfo : EIATTR_REGCOUNT
	.align		4
        /*0000*/ 	.byte	0x04, 0x2f
        /*0002*/ 	.short	(.L_1 - .L_0)
	.align		4
.L_0:
        /*0004*/ 	.word	index@(_Z6kernelPjS_)
        /*0008*/ 	.word	0x00000016


	//----- nvinfo : EIATTR_FRAME_SIZE
	.align		4
.L_1:
        /*000c*/ 	.byte	0x04, 0x11
        /*000e*/ 	.short	(.L_3 - .L_2)
	.align		4
.L_2:
        /*0010*/ 	.word	index@(_Z6kernelPjS_)
        /*0014*/ 	.word	0x00000000


	//----- nvinfo : EIATTR_MIN_STACK_SIZE
	.align		4
.L_3:
        /*0018*/ 	.byte	0x04, 0x12
        /*001a*/ 	.short	(.L_5 - .L_4)
	.align		4
.L_4:
        /*001c*/ 	.word	index@(_Z6kernelPjS_)
        /*0020*/ 	.word	0x00000000
.L_5:


//--------------------- .nv.compat                --------------------------
	.section	.nv.compat,"",@"SHT_CUDA_COMPAT_INFO"
	.align	4
        /*0000*/ 	.byte	0x02, 0x09, 0x00, 0x00, 0x02, 0x02, 0x01, 0x00, 0x02, 0x05, 0x05, 0x00, 0x03, 0x07, 0x01, 0x01
        /*0010*/ 	.byte	0x02, 0x03, 0x00, 0x00, 0x02, 0x06, 0x01, 0x00, 0x04, 0x0b, 0x08, 0x00, 0x09, 0x00, 0x00, 0x00
        /*0020*/ 	.byte	0x00, 0x00, 0x00, 0x00


//--------------------- .nv.info._Z6kernelPjS_    --------------------------
	.section	.nv.info._Z6kernelPjS_,"",@"SHT_CUDA_INFO"
	.sectionflags	@""
	.align	4


	//----- nvinfo : EIATTR_CUDA_API_VERSION
	.align		4
        /*0000*/ 	.byte	0x04, 0x37
        /*0002*/ 	.short	(.L_7 - .L_6)
.L_6:
        /*0004*/ 	.word	0x00000082


	//----- nvinfo : EIATTR_KPARAM_INFO
	.align		4
.L_7:
        /*0008*/ 	.byte	0x04, 0x17
        /*000a*/ 	.short	(.L_9 - .L_8)
.L_8:
        /*000c*/ 	.word	0x00000000
        /*0010*/ 	.short	0x0001
        /*0012*/ 	.short	0x0008
        /*0014*/ 	.byte	0x00, 0xf5, 0x21, 0x00


	//----- nvinfo : EIATTR_KPARAM_INFO
	.align		4
.L_9:
        /*0018*/ 	.byte	0x04, 0x17
        /*001a*/ 	.short	(.L_11 - .L_10)
.L_10:
        /*001c*/ 	.word	0x00000000
        /*0020*/ 	.short	0x0000
        /*0022*/ 	.short	0x0000
        /*0024*/ 	.byte	0x00, 0xf5, 0x21, 0x00


	//----- nvinfo : EIATTR_SPARSE_MMA_MASK
	.align		4
.L_11:
        /*0028*/ 	.byte	0x03, 0x50
        /*002a*/ 	.short	0x0000


	//----- nvinfo : EIATTR_MAXREG_COUNT
	.align		4
        /*002c*/ 	.byte	0x03, 0x1b
        /*002e*/ 	.short	0x00ff


	//----- nvinfo : EIATTR_NUM_BARRIERS
	.align		4
        /*0030*/ 	.byte	0x02, 0x4c
        /*0032*/ 	.byte	0x01
	.zero		1


	//----- nvinfo : EIATTR_MERCURY_ISA_VERSION
	.align		4
        /*0034*/ 	.byte	0x03, 0x5f
        /*0036*/ 	.short	0x0101


	//----- nvinfo : EIATTR_VRC_CTA_INIT_COUNT
	.align		4
        /*0038*/ 	.byte	0x02, 0x4a
	.zero		1
	.zero		1


	//----- nvinfo : EIATTR_EXIT_INSTR_OFFSETS
	.align		4
        /*003c*/ 	.byte	0x04, 0x1c
        /*003e*/ 	.short	(.L_13 - .L_12)


	//   ....[0]....
.L_12:
        /*0040*/ 	.word	0x00000930


	//   ....[1]....
        /*0044*/ 	.word	0x00000c10


	//----- nvinfo : EIATTR_CRS_STACK_SIZE
	.align		4
.L_13:
        /*0048*/ 	.byte	0x04, 0x1e
        /*004a*/ 	.short	(.L_15 - .L_14)
.L_14:
        /*004c*/ 	.word	0x00000000


	//----- nvinfo : EIATTR_CBANK_PARAM_SIZE
	.align		4
.L_15:
        /*0050*/ 	.byte	0x03, 0x19
        /*0052*/ 	.short	0x0010


	//----- nvinfo : EIATTR_PARAM_CBANK
	.align		4
        /*0054*/ 	.byte	0x04, 0x0a
        /*0056*/ 	.short	(.L_17 - .L_16)
	.align		4
.L_16:
        /*0058*/ 	.word	index@(.nv.constant0._Z6kernelPjS_)
        /*005c*/ 	.short	0x0380
        /*005e*/ 	.short	0x0010


	//----- nvinfo : EIATTR_SW_WAR
	.align		4
.L_17:
        /*0060*/ 	.byte	0x04, 0x36
        /*0062*/ 	.short	(.L_19 - .L_18)
.L_18:
        /*0064*/ 	.word	0x00000008
.L_19:


//--------------------- .nv.callgraph             --------------------------
	.section	.nv.callgraph,"",@"SHT_CUDA_CALLGRAPH"
	.align	4
	.sectionentsize	8
	.align		4
        /*0000*/ 	.word	0x00000000
	.align		4
        /*0004*/ 	.word	0xffffffff
	.align		4
        /*0008*/ 	.word	0x00000000
	.align		4
        /*000c*/ 	.word	0xfffffffe
	.align		4
        /*0010*/ 	.word	0x00000000
	.align		4
        /*0014*/ 	.word	0xfffffffd
	.align		4
        /*0018*/ 	.word	0x00000000
	.align		4
        /*001c*/ 	.word	0xfffffffc


//--------------------- .text._Z6kernelPjS_       --------------------------
	.section	.text._Z6kernelPjS_,"ax",@progbits
	.align	128
        .global         _Z6kernelPjS_
        .type           _Z6kernelPjS_,@function
        .size           _Z6kernelPjS_,(.L_x_6 - _Z6kernelPjS_)
        .other          _Z6kernelPjS_,@"STO_CUDA_ENTRY STV_DEFAULT"
_Z6kernelPjS_:
.text._Z6kernelPjS_:
[----:B------:R-:W-:Y:S01]  /*0000*/  LDC R1, c[0x0][0x37c] ;  /* 0x0000df00ff017b82 */ /* 0x000fe20000000800 */
[----:B------:R-:W0:Y:S07]  /*0010*/  S2R R0, SR_CTAID.Y ;  /* 0x0000000000007919 */ /* 0x000e2e0000002600 */
[----:B------:R-:W1:Y:S01]  /*0020*/  S2UR UR7, SR_CgaCtaId ;  /* 0x00000000000779c3 */ /* 0x000e620000008800 */
[----:B------:R-:W-:Y:S01]  /*0030*/  UMOV UR4, 0x400 ;  /* 0x0000040000047882 */ /* 0x000fe20000000000 */
[----:B------:R-:W2:Y:S01]  /*0040*/  LDCU.64 UR8, c[0x0][0x358] ;  /* 0x00006b00ff0877ac */ /* 0x000ea20008000a00 */
[----:B------:R-:W0:Y:S01]  /*0050*/  S2R R6, SR_TID.X ;  /* 0x0000000000067919 */ /* 0x000e220000002100 */
[----:B------:R-:W-:Y:S01]  /*0060*/  UIADD3 UR5, UPT, UPT, UR4, 0x1080, URZ ;  /* 0x0000108004057890 */ /* 0x000fe2000fffe0ff */
[----:B------:R-:W3:Y:S03]  /*0070*/  S2R R7, SR_TID.Y ;  /* 0x0000000000077919 */ /* 0x000ee60000002200 */
[----:B------:R-:W4:Y:S01]  /*0080*/  LDC.64 R2, c[0x0][0x380] ;  /* 0x0000e000ff027b82 */ /* 0x000f220000000a00 */
[----:B------:R-:W-:-:S07]  /*0090*/  UIADD3 UR6, UPT, UPT, UR4, 0x1000, URZ ;  /* 0x0000100004067890 */ /* 0x000fce000fffe0ff */
[----:B------:R-:W5:Y:S01]  /*00a0*/  LDC.64 R4, c[0x0][0x388] ;  /* 0x0000e200ff047b82 */ /* 0x000f620000000a00 */
[----:B-1----:R-:W-:Y:S02]  /*00b0*/  ULEA UR5, UR7, UR5, 0x18 ;  /* 0x0000000507057291 */ /* 0x002fe4000f8ec0ff */
[----:B------:R-:W-:Y:S02]  /*00c0*/  ULEA UR4, UR7, UR4, 0x18 ;  /* 0x0000000407047291 */ /* 0x000fe4000f8ec0ff */
[----:B------:R-:W-:Y:S01]  /*00d0*/  ULEA UR6, UR7, UR6, 0x18 ;  /* 0x0000000607067291 */ /* 0x000fe2000f8ec0ff */
[----:B0-----:R-:W-:Y:S01]  /*00e0*/  IMAD R10, R0, 0x2720, R6 ;  /* 0x00002720000a7824 */ /* 0x001fe200078e0206 */
[----:B------:R-:W-:-:S04]  /*00f0*/  LEA R8, R6, UR5, 0x2 ;  /* 0x0000000506087c11 */ /* 0x000fc8000f8e10ff */
[C---:B------:R-:W-:Y:S01]  /*0100*/  LEA R12, R6.reuse, UR6, 0x2 ;  /* 0x00000006060c7c11 */ /* 0x040fe2000f8e10ff */
[C---:B---3--:R-:W-:Y:S01]  /*0110*/  IMAD R9, R7.reuse, 0x139, R10 ;  /* 0x0000013907097824 */ /* 0x048fe200078e020a */
[C---:B------:R-:W-:Y:S01]  /*0120*/  ISETP.NE.AND P0, PT, R7.reuse, RZ, PT ;  /* 0x000000ff0700720c */ /* 0x040fe20003f05270 */
[----:B-----5:R-:W-:Y:S01]  /*0130*/  IMAD.WIDE.U32 R4, R6, 0x4, R4 ;  /* 0x0000000406047825 */ /* 0x020fe200078e0004 */
[C---:B------:R-:W-:Y:S01]  /*0140*/  LEA R11, R7.reuse, UR4, 0x7 ;  /* 0x00000004070b7c11 */ /* 0x040fe2000f8e38ff */
[----:B------:R-:W-:Y:S01]  /*0150*/  UMOV UR4, 0x20 ;  /* 0x0000002000047882 */ /* 0x000fe20000000000 */
[----:B------:R-:W-:Y:S01]  /*0160*/  LEA R13, R7, UR5, 0x2 ;  /* 0x00000005070d7c11 */ /* 0x000fe2000f8e10ff */
[----:B----4-:R-:W-:Y:S01]  /*0170*/  IMAD.WIDE.U32 R2, R9, 0x4, R2 ;  /* 0x0000000409027825 */ /* 0x010fe200078e0002 */
[----:B------:R-:W-:-:S03]  /*0180*/  IADD3 R4, P2, PT, R4, 0x80, RZ ;  /* 0x0000008004047810 */ /* 0x000fc60007f5e0ff */
[----:B------:R-:W-:Y:S01]  /*0190*/  IMAD R9, R0, 0x20, R7 ;  /* 0x0000002000097824 */ /* 0x000fe200078e0207 */
[----:B------:R-:W-:Y:S01]  /*01a0*/  IADD3 R2, P1, PT, R2, 0x80, RZ ;  /* 0x0000008002027810 */ /* 0x000fe20007f3e0ff */
[----:B------:R-:W-:Y:S02]  /*01b0*/  IMAD.X R5, RZ, RZ, R5, P2 ;  /* 0x000000ffff057224 */ /* 0x000fe400010e0605 */
[----:B------:R0:W-:Y:S01]  /*01c0*/  @!P0 STS [R8], RZ ;  /* 0x000000ff08008388 */ /* 0x0001e20000000800 */
[----:B------:R-:W-:Y:S01]  /*01d0*/  ISETP.GT.U32.AND P0, PT, R9, 0x270f, PT ;  /* 0x0000270f0900780c */ /* 0x000fe20003f04070 */
[----:B------:R-:W-:Y:S02]  /*01e0*/  IMAD.X R3, RZ, RZ, R3, P1 ;  /* 0x000000ffff037224 */ /* 0x000fe400008e0603 */
[----:B------:R-:W-:Y:S02]  /*01f0*/  IMAD.MOV.U32 R10, RZ, RZ, R6 ;  /* 0x000000ffff0a7224 */ /* 0x000fe400078e0006 */
[----:B--2---:R-:W-:-:S08]  /*0200*/  IMAD R11, R6, 0x4, R11 ;  /* 0x00000004060b7824 */ /* 0x004fd000078e020b */
.L_x_4:
[----:B------:R-:W-:Y:S01]  /*0210*/  ISETP.GT.U32.OR P0, PT, R10, 0x138, P0 ;  /* 0x000001380a00780c */ /* 0x000fe20000704470 */
[----:B-1----:R-:W-:Y:S01]  /*0220*/  IMAD.MOV.U32 R16, RZ, RZ, RZ ;  /* 0x000000ffff107224 */ /* 0x002fe200078e00ff */
[----:B------:R-:W-:-:S11]  /*0230*/  ISETP.NE.AND P1, PT, R7, RZ, PT ;  /* 0x000000ff0700720c */ /* 0x000fd60003f25270 */
[----:B--2---:R-:W2:Y:S04]  /*0240*/  @!P0 LDG.E R16, desc[UR8][R2.64+-0x80] ;  /* 0xffff800802108981 */ /* 0x004ea8000c1e1900 */
[----:B------:R-:W3:Y:S01]  /*0250*/  @!P1 LDG.E R15, desc[UR8][R4.64+-0x80] ;  /* 0xffff8008040f9981 */ /* 0x000ee2000c1e1900 */
[----:B------:R-:W-:Y:S01]  /*0260*/  VIADD R19, R10, 0x20 ;  /* 0x000000200a137836 */ /* 0x000fe20000000000 */
[----:B------:R-:W-:Y:S01]  /*0270*/  ISETP.GT.U32.AND P0, PT, R9, 0x270f, PT ;  /* 0x0000270f0900780c */ /* 0x000fe20003f04070 */
[----:B------:R-:W-:Y:S03]  /*0280*/  BSSY.RECONVERGENT B0, `(.L_x_0) ;  /* 0x000002f000007945 */ /* 0x000fe60003800200 */
[----:B------:R-:W-:Y:S01]  /*0290*/  ISETP.GT.U32.OR P2, PT, R19, 0x138, P0 ;  /* 0x000001381300780c */ /* 0x000fe20000744470 */
[----:B--2---:R-:W-:Y:S04]  /*02a0*/  STS [R11], R16 ;  /* 0x000000100b007388 */ /* 0x004fe80000000800 */
[----:B---3--:R-:W-:Y:S01]  /*02b0*/  @!P1 STS [R12], R15 ;  /* 0x0000000f0c009388 */ /* 0x008fe20000000800 */
[----:B------:R-:W-:Y:S06]  /*02c0*/  BAR.SYNC.DEFER_BLOCKING 0x0 ;  /* 0x0000000000007b1d */ /* 0x000fec0000010000 */
[----:B------:R-:W-:Y:S04]  /*02d0*/  LDS R14, [R13] ;  /* 0x000000000d0e7984 */ /* 0x000fe80000000800 */
[----:B------:R-:W-:Y:S04]  /*02e0*/  LDS R17, [R11] ;  /* 0x000000000b117984 */ /* 0x000fe80000000800 */
[----:B------:R-:W1:Y:S02]  /*02f0*/  LDS R18, [R12] ;  /* 0x000000000c127984 */ /* 0x000e640000000800 */
[----:B-1----:R-:W-:Y:S01]  /*0300*/  LOP3.LUT R18, R14, R18, R17, 0x78, !PT ;  /* 0x000000120e127212 */ /* 0x002fe200078e7811 */
[----:B------:R-:W-:-:S04]  /*0310*/  IMAD.MOV.U32 R14, RZ, RZ, RZ ;  /* 0x000000ffff0e7224 */ /* 0x000fc800078e00ff */
[----:B------:R1:W-:Y:S01]  /*0320*/  STS [R13], R18 ;  /* 0x000000120d007388 */ /* 0x0003e20000000800 */
[----:B------:R-:W-:Y:S06]  /*0330*/  BAR.SYNC.DEFER_BLOCKING 0x0 ;  /* 0x0000000000007b1d */ /* 0x000fec0000010000 */
[----:B------:R-:W-:Y:S05]  /*0340*/  @P1 BRA `(.L_x_1) ;  /* 0x0000000000881947 */ /* 0x000fea0003800000 */
[----:B------:R-:W2:Y:S02]  /*0350*/  LDS R15, [R8] ;  /* 0x00000000080f7984 */ /* 0x000ea40000000800 */
[----:B--2---:R-:W-:-:S04]  /*0360*/  LEA.HI R16, R15, R15, RZ, 0x1f ;  /* 0x0000000f0f107211 */ /* 0x004fc800078ff8ff */
[----:B------:R-:W-:-:S04]  /*0370*/  LEA.HI R16, R15, R16, RZ, 0x1e ;  /* 0x000000100f107211 */ /* 0x000fc800078ff0ff */
        /* <DEDUP_REMOVED lines=29> */
[----:B------:R-:W-:-:S05]  /*0550*/  LOP3.LUT R15, R16, 0x1, RZ, 0xc0, !PT ;  /* 0x00000001100f7812 */ /* 0x000fca00078ec0ff */
[----:B------:R2:W-:Y:S02]  /*0560*/  STS [R8], R15 ;  /* 0x0000000f08007388 */ /* 0x0005e40000000800 */
.L_x_1:
[----:B------:R-:W-:Y:S05]  /*0570*/  BSYNC.RECONVERGENT B0 ;  /* 0x0000000000007941 */ /* 0x000fea0003800200 */
.L_x_0:
[----:B------:R-:W-:Y:S06]  /*0580*/  BAR.SYNC.DEFER_BLOCKING 0x0 ;  /* 0x0000000000007b1d */ /* 0x000fec0000010000 */
[----:B------:R-:W3:Y:S04]  /*0590*/  @!P2 LDG.E R14, desc[UR8][R2.64] ;  /* 0x00000008020ea981 */ /* 0x000ee8000c1e1900 */
[----:B--2---:R-:W2:Y:S01]  /*05a0*/  @!P1 LDG.E R15, desc[UR8][R4.64] ;  /* 0x00000008040f9981 */ /* 0x004ea2000c1e1900 */
[----:B------:R-:W-:Y:S01]  /*05b0*/  UIADD3 UR4, UPT, UPT, UR4, 0x40, URZ ;  /* 0x0000004004047890 */ /* 0x000fe2000fffe0ff */
[----:B------:R-:W-:Y:S03]  /*05c0*/  BSSY.RECONVERGENT B0, `(.L_x_2) ;  /* 0x000002e000007945 */ /* 0x000fe60003800200 */
[----:B------:R-:W-:Y:S01]  /*05d0*/  UISETP.NE.AND UP0, UPT, UR4, 0x160, UPT ;  /* 0x000001600400788c */ /* 0x000fe2000bf05270 */
[----:B---3--:R-:W-:Y:S04]  /*05e0*/  STS [R11], R14 ;  /* 0x0000000e0b007388 */ /* 0x008fe80000000800 */
[----:B--2---:R-:W-:Y:S01]  /*05f0*/  @!P1 STS [R12], R15 ;  /* 0x0000000f0c009388 */ /* 0x004fe20000000800 */
[----:B------:R-:W-:Y:S06]  /*0600*/  BAR.SYNC.DEFER_BLOCKING 0x0 ;  /* 0x0000000000007b1d */ /* 0x000fec0000010000 */
[----:B------:R-:W-:Y:S04]  /*0610*/  LDS R16, [R13] ;  /* 0x000000000d107984 */ /* 0x000fe80000000800 */
[----:B------:R-:W-:Y:S04]  /*0620*/  LDS R17, [R11] ;  /* 0x000000000b117984 */ /* 0x000fe80000000800 */
[----:B-1----:R-:W1:Y:S02]  /*0630*/  LDS R18, [R12] ;  /* 0x000000000c127984 */ /* 0x002e640000000800 */
[----:B-1----:R-:W-:-:S05]  /*0640*/  LOP3.LUT R16, R16, R18, R17, 0x78, !PT ;  /* 0x0000001210107212 */ /* 0x002fca00078e7811 */
        /* <DEDUP_REMOVED lines=37> */
.L_x_3:
[----:B------:R-:W-:Y:S05]  /*08a0*/  BSYNC.RECONVERGENT B0 ;  /* 0x0000000000007941 */ /* 0x000fea0003800200 */
.L_x_2:
[----:B------:R-:W-:Y:S01]  /*08b0*/  BAR.SYNC.DEFER_BLOCKING 0x0 ;  /* 0x0000000000007b1d */ /* 0x000fe20000010000 */
[----:B------:R-:W-:Y:S01]  /*08c0*/  IADD3 R2, P1, PT, R2, 0x100, RZ ;  /* 0x0000010002027810 */ /* 0x000fe20007f3e0ff */
[----:B------:R-:W-:Y:S01]  /*08d0*/  VIADD R10, R10, 0x40 ;  /* 0x000000400a0a7836 */ /* 0x000fe20000000000 */
[----:B------:R-:W-:-:S03]  /*08e0*/  IADD3 R4, P2, PT, R4, 0x100, RZ ;  /* 0x0000010004047810 */ /* 0x000fc60007f5e0ff */
[----:B------:R-:W-:Y:S02]  /*08f0*/  IMAD.X R3, RZ, RZ, R3, P1 ;  /* 0x000000ffff037224 */ /* 0x000fe400008e0603 */
[----:B------:R-:W-:Y:S01]  /*0900*/  IMAD.X R5, RZ, RZ, R5, P2 ;  /* 0x000000ffff057224 */ /* 0x000fe200010e0605 */
[----:B------:R-:W-:Y:S07]  /*0910*/  BRA.U UP0, `(.L_x_4) ;  /* 0xfffffff9003c7547 */ /* 0x000fee000b83ffff */
[----:B------:R-:W-:-:S13]  /*0920*/  LOP3.LUT P0, RZ, R6, R7, RZ, 0xfc, !PT ;  /* 0x0000000706ff7212 */ /* 0x000fda000780fcff */
[----:B------:R-:W-:Y:S05]  /*0930*/  @P0 EXIT ;  /* 0x000000000000094d */ /* 0x000fea0003800000 */
[----:B------:R-:W3:Y:S01]  /*0940*/  S2UR UR5, SR_CgaCtaId ;  /* 0x00000000000579c3 */ /* 0x000ee20000008800 */
[----:B------:R-:W-:-:S07]  /*0950*/  UMOV UR4, 0x400 ;  /* 0x0000040000047882 */ /* 0x000fce0000000000 */
[----:B------:R-:W4:Y:S01]  /*0960*/  LDC.64 R2, c[0x0][0x388] ;  /* 0x0000e200ff027b82 */ /* 0x000f220000000a00 */
[----:B---3--:R-:W-:Y:S01]  /*0970*/  ULEA UR4, UR5, UR4, 0x18 ;  /* 0x0000000405047291 */ /* 0x008fe2000f8ec0ff */
[----:B----4-:R-:W-:-:S08]  /*0980*/  IMAD.WIDE.U32 R2, R0, 0x4, R2 ;  /* 0x0000000400027825 */ /* 0x010fd000078e0002 */
[----:B------:R-:W3:Y:S04]  /*0990*/  LDS.128 R4, [UR4+0x10f0] ;  /* 0x0010f004ff047984 */ /* 0x000ee80008000c00 */
[----:B0-2---:R-:W0:Y:S04]  /*09a0*/  LDS.128 R8, [UR4+0x10e0] ;  /* 0x0010e004ff087984 */ /* 0x005e280008000c00 */
[----:B-1----:R-:W1:Y:S04]  /*09b0*/  LDS.128 R16, [UR4+0x10d0] ;  /* 0x0010d004ff107984 */ /* 0x002e680008000c00 */
[----:B------:R-:W2:Y:S01]  /*09c0*/  LDS.128 R12, [UR4+0x10c0] ;  /* 0x0010c004ff0c7984 */ /* 0x000ea20008000c00 */
[----:B---3--:R-:W-:-:S04]  /*09d0*/  IMAD R6, R7, 0x2, R6 ;  /* 0x0000000207067824 */ /* 0x008fc800078e0206 */
[----:B------:R-:W-:-:S04]  /*09e0*/  IMAD.U32 R5, R6, 0x2, R5 ;  /* 0x0000000206057824 */ /* 0x000fc800078e0005 */
[----:B------:R-:W-:-:S04]  /*09f0*/  IMAD R4, R5, 0x2, R4 ;  /* 0x0000000205047824 */ /* 0x000fc800078e0204 */
[----:B0-----:R-:W-:Y:S02]  /*0a00*/  IMAD.U32 R11, R4, 0x2, R11 ;  /* 0x00000002040b7824 */ /* 0x001fe400078e000b */
[----:B------:R-:W0:Y:S02]  /*0a10*/  LDS.128 R4, [UR4+0x10b0] ;  /* 0x0010b004ff047984 */ /* 0x000e240008000c00 */
[----:B------:R-:W-:-:S04]  /*0a20*/  IMAD R10, R11, 0x2, R10 ;  /* 0x000000020b0a7824 */ /* 0x000fc800078e020a */
[----:B------:R-:W-:-:S04]  /*0a30*/  IMAD.U32 R9, R10, 0x2, R9 ;  /* 0x000000020a097824 */ /* 0x000fc800078e0009 */
[----:B------:R-:W-:-:S04]  /*0a40*/  IMAD R8, R9, 0x2, R8 ;  /* 0x0000000209087824 */ /* 0x000fc800078e0208 */
[----:B-1----:R-:W-:Y:S02]  /*0a50*/  IMAD.U32 R19, R8, 0x2, R19 ;  /* 0x0000000208137824 */ /* 0x002fe400078e0013 */
[----:B------:R-:W1:Y:S02]  /*0a60*/  LDS.128 R8, [UR4+0x10a0] ;  /* 0x0010a004ff087984 */ /* 0x000e640008000c00 */
[----:B------:R-:W-:-:S04]  /*0a70*/  IMAD R18, R19, 0x2, R18 ;  /* 0x0000000213127824 */ /* 0x000fc800078e0212 */
[----:B------:R-:W-:-:S04]  /*0a80*/  IMAD.U32 R17, R18, 0x2, R17 ;  /* 0x0000000212117824 */ /* 0x000fc800078e0011 */
[----:B------:R-:W-:-:S04]  /*0a90*/  IMAD R16, R17, 0x2, R16 ;  /* 0x0000000211107824 */ /* 0x000fc800078e0210 */
[----:B--2---:R-:W-:Y:S02]  /*0aa0*/  IMAD.U32 R15, R16, 0x2, R15 ;  /* 0x00000002100f7824 */ /* 0x004fe400078e000f */
[----:B------:R-:W2:Y:S02]  /*0ab0*/  LDS.128 R16, [UR4+0x1090] ;  /* 0x00109004ff107984 */ /* 0x000ea40008000c00 */
[----:B------:R-:W-:-:S04]  /*0ac0*/  IMAD R14, R15, 0x2, R14 ;  /* 0x000000020f0e7824 */ /* 0x000fc800078e020e */
[----:B------:R-:W-:-:S04]  /*0ad0*/  IMAD.U32 R13, R14, 0x2, R13 ;  /* 0x000000020e0d7824 */ /* 0x000fc800078e000d */
[----:B------:R-:W-:-:S04]  /*0ae0*/  IMAD R12, R13, 0x2, R12 ;  /* 0x000000020d0c7824 */ /* 0x000fc800078e020c */
[----:B0-----:R-:W-:Y:S02]  /*0af0*/  IMAD.U32 R7, R12, 0x2, R7 ;  /* 0x000000020c077824 */ /* 0x001fe400078e0007 */
[----:B------:R-:W0:Y:S02]  /*0b00*/  LDS.128 R12, [UR4+0x1080] ;  /* 0x00108004ff0c7984 */ /* 0x000e240008000c00 */
[----:B------:R-:W-:-:S04]  /*0b10*/  IMAD R6, R7, 0x2, R6 ;  /* 0x0000000207067824 */ /* 0x000fc800078e0206 */
[----:B------:R-:W-:-:S04]  /*0b20*/  IMAD.U32 R5, R6, 0x2, R5 ;  /* 0x0000000206057824 */ /* 0x000fc800078e0005 */
[----:B------:R-:W-:-:S04]  /*0b30*/  IMAD R4, R5, 0x2, R4 ;  /* 0x0000000205047824 */ /* 0x000fc800078e0204 */
[----:B-1----:R-:W-:-:S04]  /*0b40*/  IMAD.U32 R11, R4, 0x2, R11 ;  /* 0x00000002040b7824 */ /* 0x002fc800078e000b */
[----:B------:R-:W-:-:S04]  /*0b50*/  IMAD R10, R11, 0x2, R10 ;  /* 0x000000020b0a7824 */ /* 0x000fc800078e020a */
[----:B------:R-:W-:-:S04]  /*0b60*/  IMAD.U32 R9, R10, 0x2, R9 ;  /* 0x000000020a097824 */ /* 0x000fc800078e0009 */
[----:B------:R-:W-:-:S04]  /*0b70*/  IMAD R8, R9, 0x2, R8 ;  /* 0x0000000209087824 */ /* 0x000fc800078e0208 */
[----:B--2---:R-:W-:-:S04]  /*0b80*/  IMAD.U32 R19, R8, 0x2, R19 ;  /* 0x0000000208137824 */ /* 0x004fc800078e0013 */
[----:B------:R-:W-:-:S04]  /*0b90*/  IMAD R18, R19, 0x2, R18 ;  /* 0x0000000213127824 */ /* 0x000fc800078e0212 */
[----:B------:R-:W-:-:S04]  /*0ba0*/  IMAD.U32 R17, R18, 0x2, R17 ;  /* 0x0000000212117824 */ /* 0x000fc800078e0011 */
[----:B------:R-:W-:-:S04]  /*0bb0*/  IMAD R16, R17, 0x2, R16 ;  /* 0x0000000211107824 */ /* 0x000fc800078e0210 */
[----:B0-----:R-:W-:-:S04]  /*0bc0*/  IMAD.U32 R15, R16, 0x2, R15 ;  /* 0x00000002100f7824 */ /* 0x001fc800078e000f */
[----:B------:R-:W-:-:S04]  /*0bd0*/  IMAD R14, R15, 0x2, R14 ;  /* 0x000000020f0e7824 */ /* 0x000fc800078e020e */
[----:B------:R-:W-:-:S04]  /*0be0*/  IMAD.U32 R13, R14, 0x2, R13 ;  /* 0x000000020e0d7824 */ /* 0x000fc800078e000d */
[----:B------:R-:W-:-:S05]  /*0bf0*/  IMAD R13, R13, 0x2, R12 ;  /* 0x000000020d0d7824 */ /* 0x000fca00078e020c */
[----:B------:R-:W-:Y:S01]  /*0c00*/  STG.E desc[UR8][R2.64], R13 ;  /* 0x0000000d02007986 */ /* 0x000fe2000c101908 */
[----:B------:R-:W-:Y:S05]  /*0c10*/  EXIT ;  /* 0x000000000000794d */ /* 0x000fea0003800000 */
.L_x_5:
[----:B------:R-:W-:-:S00]  /*0c20*/  BRA `(.L_x_5) ;  /* 0xfffffffc00fc7947 */ /* 0x000fc0000383ffff */
[----:B------:R-:W-:-:S00]  /*0c30*/  NOP ;  /* 0x0000000000007918 */ /* 0x000fc00000000000 */
        /* <DEDUP_REMOVED lines=12> */
.L_x_6:


//--------------------- .nv.shared._Z6kernelPjS_  --------------------------
	.section	.nv.shared._Z6kernelPjS_,"aw",@nobits
	.sectionflags	@""
	.align	4
.nv.shared._Z6kernelPjS_:
	.zero		5376


//--------------------- .nv.shared.reserved.0     --------------------------
	.section	.nv.shared.reserved.0,"aw",@nobits
	.weak		__nv_reservedSMEM_offset_0_alias
	.size		__nv_reservedSMEM_offset_0_alias, 0, 64
	.other		__nv_reservedSMEM_offset_0_alias,@"STO_CUDA_RESERVED_SHARED STV_DEFAULT"
__nv_reservedSMEM_offset_0_alias:
	.zero		0
	.zero		64


//--------------------- .nv.constant0._Z6kernelPjS_ --------------------------
	.section	.nv.constant0._Z6kernelPjS_,"a",@progbits
	.sectionflags	@""
	.align	4
.nv.constant0._Z6kernelPjS_:
	.zero		912


//--------------------- SYMBOLS --------------------------

	.type		.nv.reservedSmem.offset0,@object
	.size		.nv.reservedSmem.offset0,0x4
	.type		.nv.reservedSmem.cap,@object
	.size		.nv.reservedSmem.cap,0x4
